//
// Generated by NVIDIA NVVM Compiler
//
// Compiler Build ID: CL-36424714
// Cuda compilation tools, release 13.0, V13.0.88
// Based on NVVM 20.0.0
//

.version 9.0
.target sm_100
.address_size 64

	// .globl	_Z13reduce_kernelIfEvPT_S1_

.visible .entry _Z13reduce_kernelIfEvPT_S1_(
	.param .u64 .ptr .align 1 _Z13reduce_kernelIfEvPT_S1__param_0,
	.param .u64 .ptr .align 1 _Z13reduce_kernelIfEvPT_S1__param_1
)
{
	.reg .pred 	%p<5>;
	.reg .b32 	%r<9>;
	.reg .b32 	%f<5>;
	.reg .b64 	%rd<11>;

	ld.param.u64 	%rd4, [_Z13reduce_kernelIfEvPT_S1__param_0];
	ld.param.u64 	%rd3, [_Z13reduce_kernelIfEvPT_S1__param_1];
	cvta.to.global.u64 	%rd1, %rd4;
	mov.u32 	%r1, %tid.x;
	mov.u32 	%r8, %ntid.x;
	mov.u32 	%r3, %ctaid.x;
	mad.lo.s32 	%r4, %r8, %r3, %r1;
	setp.lt.u32 	%p1, %r8, 2;
	mul.wide.s32 	%rd5, %r4, 4;
	add.s64 	%rd2, %rd1, %rd5;
	@%p1 bra 	$L__BB0_4;
$L__BB0_1:
	shr.u32 	%r6, %r8, 1;
	setp.ge.u32 	%p2, %r1, %r6;
	@%p2 bra 	$L__BB0_3;
	add.s32 	%r7, %r6, %r4;
	mul.wide.u32 	%rd6, %r7, 4;
	add.s64 	%rd7, %rd1, %rd6;
	ld.global.f32 	%f1, [%rd7];
	ld.global.f32 	%f2, [%rd2];
	add.f32 	%f3, %f1, %f2;
	st.global.f32 	[%rd2], %f3;
$L__BB0_3:
	bar.sync 	0;
	setp.gt.u32 	%p3, %r8, 3;
	mov.u32 	%r8, %r6;
	@%p3 bra 	$L__BB0_1;
$L__BB0_4:
	setp.ne.s32 	%p4, %r1, 0;
	@%p4 bra 	$L__BB0_6;
	ld.global.f32 	%f4, [%rd2];
	cvta.to.global.u64 	%rd8, %rd3;
	mul.wide.u32 	%rd9, %r3, 4;
	add.s64 	%rd10, %rd8, %rd9;
	st.global.f32 	[%rd10], %f4;
$L__BB0_6:
	ret;

}


// ===== COMPILED SASS (sm_100) =====

	.target	sm_100

	.elftype	@"ET_EXEC"


//--------------------- .note.nv.tkinfo           --------------------------
	.section	.note.nv.tkinfo,"",@"SHT_NOTE"
	.sectionflags	@"SHF_NOTE_NV_TKINFO"
	.tkinfo
        /*0018*/ 	.word	0x00000002
        /*0030*/ 	.string	""
        /*0030*/ 	.string	"ptxas"
        /*0030*/ 	.string	"Cuda compilation tools, release 13.0, V13.0.88"
        /*0030*/ 	.string	"Build cuda_13.0.r13.0/compiler.36424714_0"
        /*0030*/ 	.string	"-arch sm_100 -m 64 "



//--------------------- .note.nv.cuinfo           --------------------------
	.section	.note.nv.cuinfo,"",@"SHT_NOTE"
	.sectionflags	@"SHF_NOTE_NV_CUINFO"
        /*0018*/ 	.short	0x0002
        /*001a*/ 	.short	0x0064
        /*001c*/ 	.short	0x0082
	.zero		2


//--------------------- .nv.info                  --------------------------
	.section	.nv.info,"",@"SHT_CUDA_INFO"
	.align	4


	//----- nvinfo : EIATTR_REGCOUNT
	.align		4
        /*0000*/ 	.byte	0x04, 0x2f
        /*0002*/ 	.short	(.L_1 - .L_0)
	.align		4
.L_0:
        /*0004*/ 	.word	index@(_Z13reduce_kernelIfEvPT_S1_)
        /*0008*/ 	.word	0x00000010


	//----- nvinfo : EIATTR_FRAME_SIZE
	.align		4
.L_1:
        /*000c*/ 	.byte	0x04, 0x11
        /*000e*/ 	.short	(.L_3 - .L_2)
	.align		4
.L_2:
        /*0010*/ 	.word	index@(_Z13reduce_kernelIfEvPT_S1_)
        /*0014*/ 	.word	0x00000000


	//----- nvinfo : EIATTR_MIN_STACK_SIZE
	.align		4
.L_3:
        /*0018*/ 	.byte	0x04, 0x12
        /*001a*/ 	.short	(.L_5 - .L_4)
	.align		4
.L_4:
        /*001c*/ 	.word	index@(_Z13reduce_kernelIfEvPT_S1_)
        /*0020*/ 	.word	0x00000000
.L_5:


//--------------------- .nv.compat                --------------------------
	.section	.nv.compat,"",@"SHT_CUDA_COMPAT_INFO"
	.align	4
        /*0000*/ 	.byte	0x02, 0x09, 0x00, 0x00, 0x02, 0x02, 0x01, 0x00, 0x02, 0x05, 0x05, 0x00, 0x03, 0x07, 0x01, 0x01
        /*0010*/ 	.byte	0x02, 0x03, 0x00, 0x00, 0x02, 0x06, 0x01, 0x00, 0x04, 0x0b, 0x08, 0x00, 0x09, 0x00, 0x00, 0x00
        /*0020*/ 	.byte	0x00, 0x00, 0x00, 0x00


//--------------------- .nv.info._Z13reduce_kernelIfEvPT_S1_ --------------------------
	.section	.nv.info._Z13reduce_kernelIfEvPT_S1_,"",@"SHT_CUDA_INFO"
	.sectionflags	@""
	.align	4


	//----- nvinfo : EIATTR_CUDA_API_VERSION
	.align		4
        /*0000*/ 	.byte	0x04, 0x37
        /*0002*/ 	.short	(.L_7 - .L_6)
.L_6:
        /*0004*/ 	.word	0x00000082


	//----- nvinfo : EIATTR_KPARAM_INFO
	.align		4
.L_7:
        /*0008*/ 	.byte	0x04, 0x17
        /*000a*/ 	.short	(.L_9 - .L_8)
.L_8:
        /*000c*/ 	.word	0x00000000
        /*0010*/ 	.short	0x0001
        /*0012*/ 	.short	0x0008
        /*0014*/ 	.byte	0x00, 0xf5, 0x21, 0x00


	//----- nvinfo : EIATTR_KPARAM_INFO
	.align		4
.L_9:
        /*0018*/ 	.byte	0x04, 0x17
        /*001a*/ 	.short	(.L_11 - .L_10)
.L_10:
        /*001c*/ 	.word	0x00000000
        /*0020*/ 	.short	0x0000
        /*0022*/ 	.short	0x0000
        /*0024*/ 	.byte	0x00, 0xf5, 0x21, 0x00


	//----- nvinfo : EIATTR_SPARSE_MMA_MASK
	.align		4
.L_11:
        /*0028*/ 	.byte	0x03, 0x50
        /*002a*/ 	.short	0x0000


	//----- nvinfo : EIATTR_MAXREG_COUNT
	.align		4
        /*002c*/ 	.byte	0x03, 0x1b
        /*002e*/ 	.short	0x00ff


	//----- nvinfo : EIATTR_NUM_BARRIERS
	.align		4
        /*0030*/ 	.byte	0x02, 0x4c
        /*0032*/ 	.byte	0x01
	.zero		1


	//----- nvinfo : EIATTR_MERCURY_ISA_VERSION
	.align		4
        /*0034*/ 	.byte	0x03, 0x5f
        /*0036*/ 	.short	0x0101


	//----- nvinfo : EIATTR_VRC_CTA_INIT_COUNT
	.align		4
        /*0038*/ 	.byte	0x02, 0x4a
	.zero		1
	.zero		1


	//----- nvinfo : EIATTR_EXIT_INSTR_OFFSETS
	.align		4
        /*003c*/ 	.byte	0x04, 0x1c
        /*003e*/ 	.short	(.L_13 - .L_12)


	//   ....[0]....
.L_12:
        /*0040*/ 	.word	0x000001b0


	//   ....[1]....
        /*0044*/ 	.word	0x00000200


	//----- nvinfo : EIATTR_CRS_STACK_SIZE
	.align		4
.L_13:
        /*0048*/ 	.byte	0x04, 0x1e
        /*004a*/ 	.short	(.L_15 - .L_14)
.L_14:
        /*004c*/ 	.word	0x00000000


	//----- nvinfo : EIATTR_CBANK_PARAM_SIZE
	.align		4
.L_15:
        /*0050*/ 	.byte	0x03, 0x19
        /*0052*/ 	.short	0x0010


	//----- nvinfo : EIATTR_PARAM_CBANK
	.align		4
        /*0054*/ 	.byte	0x04, 0x0a
        /*0056*/ 	.short	(.L_17 - .L_16)
	.align		4
.L_16:
        /*0058*/ 	.word	index@(.nv.constant0._Z13reduce_kernelIfEvPT_S1_)
        /*005c*/ 	.short	0x0380
        /*005e*/ 	.short	0x0010


	//----- nvinfo : EIATTR_SW_WAR
	.align		4
.L_17:
        /*0060*/ 	.byte	0x04, 0x36
        /*0062*/ 	.short	(.L_19 - .L_18)
.L_18:
        /*0064*/ 	.word	0x00000008
.L_19:


//--------------------- .nv.callgraph             --------------------------
	.section	.nv.callgraph,"",@"SHT_CUDA_CALLGRAPH"
	.align	4
	.sectionentsize	8
	.align		4
        /*0000*/ 	.word	0x00000000
	.align		4
        /*0004*/ 	.word	0xffffffff
	.align		4
        /*0008*/ 	.word	0x00000000
	.align		4
        /*000c*/ 	.word	0xfffffffe
	.align		4
        /*0010*/ 	.word	0x00000000
	.align		4
        /*0014*/ 	.word	0xfffffffd
	.align		4
        /*0018*/ 	.word	0x00000000
	.align		4
        /*001c*/ 	.word	0xfffffffc


//--------------------- .text._Z13reduce_kernelIfEvPT_S1_ --------------------------
	.section	.text._Z13reduce_kernelIfEvPT_S1_,"ax",@progbits
	.align	128
        .global         _Z13reduce_kernelIfEvPT_S1_
        .type           _Z13reduce_kernelIfEvPT_S1_,@function
        .size           _Z13reduce_kernelIfEvPT_S1_,(.L_x_5 - _Z13reduce_kernelIfEvPT_S1_)
        .other          _Z13reduce_kernelIfEvPT_S1_,@"STO_CUDA_ENTRY STV_DEFAULT"
_Z13reduce_kernelIfEvPT_S1_:
.text._Z13reduce_kernelIfEvPT_S1_:
[----:B------:R-:W-:Y:S01]  /*0000*/  LDC R1, c[0x0][0x37c] ;  /* 0x0000df00ff017b82 */ /* 0x000fe20000000800 */
[----:B------:R-:W0:Y:S01]  /*0010*/  S2R R0, SR_TID.X ;  /* 0x0000000000007919 */ /* 0x000e220000002100 */
[----:B------:R-:W1:Y:S06]  /*0020*/  LDCU UR4, c[0x0][0x360] ;  /* 0x00006c00ff0477ac */ /* 0x000e6c0008000800 */
[----:B------:R-:W2:Y:S01]  /*0030*/  LDC.64 R2, c[0x0][0x380] ;  /* 0x0000e000ff027b82 */ /* 0x000ea20000000a00 */
[----:B------:R-:W0:Y:S01]  /*0040*/  S2R R13, SR_CTAID.X ;  /* 0x00000000000d7919 */ /* 0x000e220000002500 */
[----:B------:R-:W3:Y:S01]  /*0050*/  LDCU.64 UR6, c[0x0][0x358] ;  /* 0x00006b00ff0677ac */ /* 0x000ee20008000a00 */
[----:B-1----:R-:W-:-:S02]  /*0060*/  UISETP.GE.U32.AND UP0, UPT, UR4, 0x2, UPT ;  /* 0x000000020400788c */ /* 0x002fc4000bf06070 */
[----:B0-----:R-:W-:-:S04]  /*0070*/  IMAD R9, R13, UR4, R0 ;  /* 0x000000040d097c24 */ /* 0x001fc8000f8e0200 */
[----:B--2---:R-:W-:-:S03]  /*0080*/  IMAD.WIDE R2, R9, 0x4, R2 ;  /* 0x0000000409027825 */ /* 0x004fc600078e0202 */
[----:B---3--:R-:W-:Y:S05]  /*0090*/  BRA.U !UP0, `(.L_x_0) ;  /* 0x0000000108407547 */ /* 0x008fea000b800000 */
[----:B------:R-:W0:Y:S02]  /*00a0*/  LDC.64 R6, c[0x0][0x380] ;  /* 0x0000e000ff067b82 */ /* 0x000e240000000a00 */
.L_x_3:
[----:B------:R-:W-:Y:S01]  /*00b0*/  USHF.R.U32.HI UR5, URZ, 0x1, UR4 ;  /* 0x00000001ff057899 */ /* 0x000fe20008011604 */
[----:B------:R-:W-:Y:S05]  /*00c0*/  BSSY.RECONVERGENT B0, `(.L_x_1) ;  /* 0x0000009000007945 */ /* 0x000fea0003800200 */
[----:B------:R-:W-:-:S13]  /*00d0*/  ISETP.GE.U32.AND P0, PT, R0, UR5, PT ;  /* 0x0000000500007c0c */ /* 0x000fda000bf06070 */
[----:B-1----:R-:W-:Y:S05]  /*00e0*/  @P0 BRA `(.L_x_2) ;  /* 0x0000000000180947 */ /* 0x002fea0003800000 */
[----:B------:R-:W-:Y:S01]  /*00f0*/  IADD3 R5, PT, PT, R9, UR5, RZ ;  /* 0x0000000509057c10 */ /* 0x000fe2000fffe0ff */
[----:B------:R-:W2:Y:S04]  /*0100*/  LDG.E R11, desc[UR6][R2.64] ;  /* 0x00000006020b7981 */ /* 0x000ea8000c1e1900 */
[----:B0-----:R-:W-:-:S06]  /*0110*/  IMAD.WIDE.U32 R4, R5, 0x4, R6 ;  /* 0x0000000405047825 */ /* 0x001fcc00078e0006 */
[----:B------:R-:W2:Y:S02]  /*0120*/  LDG.E R4, desc[UR6][R4.64] ;  /* 0x0000000604047981 */ /* 0x000ea4000c1e1900 */
[----:B--2---:R-:W-:-:S05]  /*0130*/  FADD R11, R4, R11 ;  /* 0x0000000b040b7221 */ /* 0x004fca0000000000 */
[----:B------:R1:W-:Y:S02]  /*0140*/  STG.E desc[UR6][R2.64], R11 ;  /* 0x0000000b02007986 */ /* 0x0003e4000c101906 */
.L_x_2:
[----:B------:R-:W-:Y:S05]  /*0150*/  BSYNC.RECONVERGENT B0 ;  /* 0x0000000000007941 */ /* 0x000fea0003800200 */
.L_x_1:
[----:B------:R-:W-:Y:S01]  /*0160*/  BAR.SYNC.DEFER_BLOCKING 0x0 ;  /* 0x0000000000007b1d */ /* 0x000fe20000010000 */
[----:B------:R-:W-:-:S05]  /*0170*/  UISETP.GT.U32.AND UP0, UPT, UR4, 0x3, UPT ;  /* 0x000000030400788c */ /* 0x000fca000bf04070 */
[----:B------:R-:W-:-:S04]  /*0180*/  UMOV UR4, UR5 ;  /* 0x0000000500047c82 */ /* 0x000fc80008000000 */
[----:B------:R-:W-:Y:S05]  /*0190*/  BRA.U UP0, `(.L_x_3) ;  /* 0xfffffffd00c47547 */ /* 0x000fea000b83ffff */
.L_x_0:
[----:B------:R-:W-:-:S13]  /*01a0*/  ISETP.NE.AND P0, PT, R0, RZ, PT ;  /* 0x000000ff0000720c */ /* 0x000fda0003f05270 */
[----:B------:R-:W-:Y:S05]  /*01b0*/  @P0 EXIT ;  /* 0x000000000000094d */ /* 0x000fea0003800000 */
[----:B-1----:R-:W2:Y:S01]  /*01c0*/  LDG.E R3, desc[UR6][R2.64] ;  /* 0x0000000602037981 */ /* 0x002ea2000c1e1900 */
[----:B------:R-:W1:Y:S02]  /*01d0*/  LDC.64 R4, c[0x0][0x388] ;  /* 0x0000e200ff047b82 */ /* 0x000e640000000a00 */
[----:B-1----:R-:W-:-:S05]  /*01e0*/  IMAD.WIDE.U32 R4, R13, 0x4, R4 ;  /* 0x000000040d047825 */ /* 0x002fca00078e0004 */
[----:B--2---:R-:W-:Y:S01]  /*01f0*/  STG.E desc[UR6][R4.64], R3 ;  /* 0x0000000304007986 */ /* 0x004fe2000c101906 */
[----:B------:R-:W-:Y:S05]  /*0200*/  EXIT ;  /* 0x000000000000794d */ /* 0x000fea0003800000 */
.L_x_4:
[----:B------:R-:W-:-:S00]  /*0210*/  BRA `(.L_x_4) ;  /* 0xfffffffc00fc7947 */ /* 0x000fc0000383ffff */
[----:B------:R-:W-:-:S00]  /*0220*/  NOP ;  /* 0x0000000000007918 */ /* 0x000fc00000000000 */
        /* <DEDUP_REMOVED lines=13> */
.L_x_5:


//--------------------- .nv.shared.reserved.0     --------------------------
	.section	.nv.shared.reserved.0,"aw",@nobits
	.weak		__nv_reservedSMEM_offset_0_alias
	.size		__nv_reservedSMEM_offset_0_alias, 0, 64
	.other		__nv_reservedSMEM_offset_0_alias,@"STO_CUDA_RESERVED_SHARED STV_DEFAULT"
__nv_reservedSMEM_offset_0_alias:
	.zero		0
	.zero		64


//--------------------- .nv.constant0._Z13reduce_kernelIfEvPT_S1_ --------------------------
	.section	.nv.constant0._Z13reduce_kernelIfEvPT_S1_,"a",@progbits
	.sectionflags	@""
	.align	4
.nv.constant0._Z13reduce_kernelIfEvPT_S1_:
	.zero		912


//--------------------- SYMBOLS --------------------------

	.type		.nv.reservedSmem.offset0,@object
	.size		.nv.reservedSmem.offset0,0x4
